	.headerflags	@"EF_CUDA_TEXMODE_UNIFIED EF_CUDA_64BIT_ADDRESS EF_CUDA_ACCELERATORS EF_CUDA_SM90 EF_CUDA_VIRTUAL_SM(EF_CUDA_SM90)"
	.elftype	@"ET_EXEC"


//--------------------- .nv.info                  --------------------------
	.section	.nv.info,"",@"SHT_CUDA_INFO"
	.align	4


	//----- nvinfo : EIATTR_REGCOUNT
	.align		4
        /*0000*/ 	.byte	0x04, 0x2f
        /*0002*/ 	.short	(.L_3 - .L_2)
	.align		4
.L_2:
        /*0004*/ 	.word	index@(triton_poi_fused__native_batch_norm_legit_no_training_relu_26)
        /*0008*/ 	.word	0x00000016


	//----- nvinfo : EIATTR_MIN_STACK_SIZE
	.align		4
.L_3:
        /*000c*/ 	.byte	0x04, 0x12
        /*000e*/ 	.short	(.L_5 - .L_4)
	.align		4
.L_4:
        /*0010*/ 	.word	index@(triton_poi_fused__native_batch_norm_legit_no_training_relu_26)
        /*0014*/ 	.word	0x00000000


	//----- nvinfo : EIATTR_FRAME_SIZE
	.align		4
.L_5:
        /*0018*/ 	.byte	0x04, 0x11
        /*001a*/ 	.short	(.L_7 - .L_6)
	.align		4
.L_6:
        /*001c*/ 	.word	index@(triton_poi_fused__native_batch_norm_legit_no_training_relu_26)
        /*0020*/ 	.word	0x00000000


	//----- nvinfo : EIATTR_MIN_STACK_SIZE
	.align		4
.L_7:
        /*0024*/ 	.byte	0x04, 0x12
        /*0026*/ 	.short	(.L_9 - .L_8)
	.align		4
.L_8:
        /*0028*/ 	.word	index@(triton_poi_fused__native_batch_norm_legit_no_training_relu_26)
        /*002c*/ 	.word	0x00000000
.L_9:


//--------------------- .nv.info.triton_poi_fused__native_batch_norm_legit_no_training_relu_26 --------------------------
	.section	.nv.info.triton_poi_fused__native_batch_norm_legit_no_training_relu_26,"",@"SHT_CUDA_INFO"
	.sectionflags	@""
	.align	4


	//----- nvinfo : EIATTR_CUDA_API_VERSION
	.align		4
        /*0000*/ 	.byte	0x04, 0x37
        /*0002*/ 	.short	(.L_11 - .L_10)
.L_10:
        /*0004*/ 	.word	0x0000007c


	//----- nvinfo : EIATTR_KPARAM_INFO
	.align		4
.L_11:
        /*0008*/ 	.byte	0x04, 0x17
        /*000a*/ 	.short	(.L_13 - .L_12)
.L_12:
        /*000c*/ 	.word	0x00000000
        /*0010*/ 	.short	0x0006
        /*0012*/ 	.short	0x0030
        /*0014*/ 	.byte	0x00, 0xf0, 0x11, 0x00


	//----- nvinfo : EIATTR_KPARAM_INFO
	.align		4
.L_13:
        /*0018*/ 	.byte	0x04, 0x17
        /*001a*/ 	.short	(.L_15 - .L_14)
.L_14:
        /*001c*/ 	.word	0x00000000
        /*0020*/ 	.short	0x0005
        /*0022*/ 	.short	0x0028
        /*0024*/ 	.byte	0x00, 0xf4, 0x21, 0x00


	//----- nvinfo : EIATTR_KPARAM_INFO
	.align		4
.L_15:
        /*0028*/ 	.byte	0x04, 0x17
        /*002a*/ 	.short	(.L_17 - .L_16)
.L_16:
        /*002c*/ 	.word	0x00000000
        /*0030*/ 	.short	0x0004
        /*0032*/ 	.short	0x0020
        /*0034*/ 	.byte	0x00, 0xf4, 0x21, 0x00


	//----- nvinfo : EIATTR_KPARAM_INFO
	.align		4
.L_17:
        /*0038*/ 	.byte	0x04, 0x17
        /*003a*/ 	.short	(.L_19 - .L_18)
.L_18:
        /*003c*/ 	.word	0x00000000
        /*0040*/ 	.short	0x0003
        /*0042*/ 	.short	0x0018
        /*0044*/ 	.byte	0x00, 0xf4, 0x21, 0x00


	//----- nvinfo : EIATTR_KPARAM_INFO
	.align		4
.L_19:
        /*0048*/ 	.byte	0x04, 0x17
        /*004a*/ 	.short	(.L_21 - .L_20)
.L_20:
        /*004c*/ 	.word	0x00000000
        /*0050*/ 	.short	0x0002
        /*0052*/ 	.short	0x0010
        /*0054*/ 	.byte	0x00, 0xf4, 0x21, 0x00


	//----- nvinfo : EIATTR_KPARAM_INFO
	.align		4
.L_21:
        /*0058*/ 	.byte	0x04, 0x17
        /*005a*/ 	.short	(.L_23 - .L_22)
.L_22:
        /*005c*/ 	.word	0x00000000
        /*0060*/ 	.short	0x0001
        /*0062*/ 	.short	0x0008
        /*0064*/ 	.byte	0x00, 0xf4, 0x21, 0x00


	//----- nvinfo : EIATTR_KPARAM_INFO
	.align		4
.L_23:
        /*0068*/ 	.byte	0x04, 0x17
        /*006a*/ 	.short	(.L_25 - .L_24)
.L_24:
        /*006c*/ 	.word	0x00000000
        /*0070*/ 	.short	0x0000
        /*0072*/ 	.short	0x0000
        /*0074*/ 	.byte	0x00, 0xf4, 0x21, 0x00


	//----- nvinfo : EIATTR_SPARSE_MMA_MASK
	.align		4
.L_25:
        /*0078*/ 	.byte	0x03, 0x50
        /*007a*/ 	.short	0x0000


	//----- nvinfo : EIATTR_MAXREG_COUNT
	.align		4
        /*007c*/ 	.byte	0x03, 0x1b
        /*007e*/ 	.short	0x00ff


	//----- nvinfo : EIATTR_EXIT_INSTR_OFFSETS
	.align		4
        /*0080*/ 	.byte	0x04, 0x1c
        /*0082*/ 	.short	(.L_27 - .L_26)


	//   ....[0]....
.L_26:
        /*0084*/ 	.word	0x000004e0


	//   ....[1]....
        /*0088*/ 	.word	0x00000500


	//----- nvinfo : EIATTR_REQNTID
	.align		4
.L_27:
        /*008c*/ 	.byte	0x04, 0x10
        /*008e*/ 	.short	(.L_29 - .L_28)
.L_28:
        /*0090*/ 	.word	0x00000080
        /*0094*/ 	.word	0x00000001
        /*0098*/ 	.word	0x00000001


	//----- nvinfo : EIATTR_CBANK_PARAM_SIZE
	.align		4
.L_29:
        /*009c*/ 	.byte	0x03, 0x19
        /*009e*/ 	.short	0x0034


	//----- nvinfo : EIATTR_PARAM_CBANK
	.align		4
        /*00a0*/ 	.byte	0x04, 0x0a
        /*00a2*/ 	.short	(.L_31 - .L_30)
	.align		4
.L_30:
        /*00a4*/ 	.word	index@(.nv.constant0.triton_poi_fused__native_batch_norm_legit_no_training_relu_26)
        /*00a8*/ 	.short	0x0210
        /*00aa*/ 	.short	0x0034


	//----- nvinfo : EIATTR_SW_WAR
	.align		4
.L_31:
        /*00ac*/ 	.byte	0x04, 0x36
        /*00ae*/ 	.short	(.L_33 - .L_32)
.L_32:
        /*00b0*/ 	.word	0x00000008
.L_33:


//--------------------- .nv.callgraph             --------------------------
	.section	.nv.callgraph,"",@"SHT_CUDA_CALLGRAPH"
	.align	4
	.sectionentsize	8
	.align		4
        /*0000*/ 	.word	0x00000000
	.align		4
        /*0004*/ 	.word	0xffffffff
	.align		4
        /*0008*/ 	.word	0x00000000
	.align		4
        /*000c*/ 	.word	0xfffffffe
	.align		4
        /*0010*/ 	.word	0x00000000
	.align		4
        /*0014*/ 	.word	0xfffffffd
	.align		4
        /*0018*/ 	.word	0x00000000
	.align		4
        /*001c*/ 	.word	0xfffffffc


//--------------------- .nv.constant4             --------------------------
	.section	.nv.constant4,"a",@progbits
	.align	8
	.align		8
.nv.constant4:
        /*0000*/ 	.dword	_$_str
	.align		8
        /*0008*/ 	.dword	_$_str_$_2


//--------------------- .text.triton_poi_fused__native_batch_norm_legit_no_training_relu_26 --------------------------
	.section	.text.triton_poi_fused__native_batch_norm_legit_no_training_relu_26,"ax",@progbits
	.align	128
        .global         triton_poi_fused__native_batch_norm_legit_no_training_relu_26
        .type           triton_poi_fused__native_batch_norm_legit_no_training_relu_26,@function
        .size           triton_poi_fused__native_batch_norm_legit_no_training_relu_26,(.L_x_1 - triton_poi_fused__native_batch_norm_legit_no_training_relu_26)
        .other          triton_poi_fused__native_batch_norm_legit_no_training_relu_26,@"STO_CUDA_ENTRY STV_DEFAULT"
triton_poi_fused__native_batch_norm_legit_no_training_relu_26:
.text.triton_poi_fused__native_batch_norm_legit_no_training_relu_26:
[----:B------:R-:W0:Y:S01]  /*0000*/  LDC R1, c[0x0][0x28] ;  /* 0x00000a00ff017b82 */ /* 0x000e220000000800 */
[----:B------:R-:W1:Y:S07]  /*0010*/  S2R R0, SR_TID.X ;  /* 0x0000000000007919 */ /* 0x000e6e0000002100 */
[----:B------:R-:W2:Y:S01]  /*0020*/  LDC.64 R8, c[0x0][0x220] ;  /* 0x00008800ff087b82 */ /* 0x000ea20000000a00 */
[----:B------:R-:W-:Y:S01]  /*0030*/  ULDC.64 UR4, c[0x0][0x208] ;  /* 0x0000820000047ab9 */ /* 0x000fe20000000a00 */
[----:B------:R-:W3:Y:S06]  /*0040*/  S2R R5, SR_CTAID.X ;  /* 0x0000000000057919 */ /* 0x000eec0000002500 */
[----:B------:R-:W4:Y:S08]  /*0050*/  LDC.64 R12, c[0x0][0x210] ;  /* 0x00008400ff0c7b82 */ /* 0x000f300000000a00 */
[----:B------:R-:W5:Y:S08]  /*0060*/  LDC.64 R14, c[0x0][0x218] ;  /* 0x00008600ff0e7b82 */ /* 0x000f700000000a00 */
[----:B------:R-:W4:Y:S01]  /*0070*/  LDC.64 R16, c[0x0][0x228] ;  /* 0x00008a00ff107b82 */ /* 0x000f220000000a00 */
[----:B-1----:R-:W-:-:S07]  /*0080*/  SHF.L.U32 R0, R0, 0x1, RZ ;  /* 0x0000000100007819 */ /* 0x002fce00000006ff */
[----:B------:R-:W1:Y:S01]  /*0090*/  LDC.64 R18, c[0x0][0x230] ;  /* 0x00008c00ff127b82 */ /* 0x000e620000000a00 */
[----:B---3--:R-:W-:Y:S02]  /*00a0*/  SHF.R.S32.HI R3, RZ, 0x17, R5 ;  /* 0x00000017ff037819 */ /* 0x008fe40000011405 */
[----:B------:R-:W-:Y:S02]  /*00b0*/  LOP3.LUT R0, R0, 0xfe, RZ, 0xc0, !PT ;  /* 0x000000fe00007812 */ /* 0x000fe400078ec0ff */
[----:B------:R-:W-:Y:S02]  /*00c0*/  SGXT R3, R3, 0x1 ;  /* 0x000000010303781a */ /* 0x000fe40000000200 */
[----:B------:R-:W-:-:S04]  /*00d0*/  LEA R0, R5, R0, 0x8 ;  /* 0x0000000005007211 */ /* 0x000fc800078e40ff */
[----:B------:R-:W-:Y:S02]  /*00e0*/  LEA.HI R3, R3, R0, RZ, 0x2 ;  /* 0x0000000003037211 */ /* 0x000fe400078f10ff */
[----:B------:R-:W-:Y:S02]  /*00f0*/  ISETP.GE.AND P0, PT, R0, 0x1400, PT ;  /* 0x000014000000780c */ /* 0x000fe40003f06270 */
[----:B------:R-:W-:-:S05]  /*0100*/  SHF.R.S32.HI R3, RZ, 0x2, R3 ;  /* 0x00000002ff037819 */ /* 0x000fca0000011403 */
[----:B------:R-:W-:-:S05]  /*0110*/  IMAD.HI R2, R3, 0x66666667, RZ ;  /* 0x6666666703027827 */ /* 0x000fca00078e02ff */
[----:B------:R-:W-:-:S04]  /*0120*/  SHF.R.U32.HI R5, RZ, 0x1f, R2 ;  /* 0x0000001fff057819 */ /* 0x000fc80000011602 */
[----:B------:R-:W-:Y:S02]  /*0130*/  LEA.HI.SX32 R2, R2, R5, 0x19 ;  /* 0x0000000502027211 */ /* 0x000fe400078fcaff */
[----:B------:R-:W-:-:S03]  /*0140*/  CS2R R4, SRZ ;  /* 0x0000000000047805 */ /* 0x000fc6000001ff00 */
[----:B------:R-:W-:-:S04]  /*0150*/  IMAD R11, R2, -0x140, R3 ;  /* 0xfffffec0020b7824 */ /* 0x000fc800078e0203 */
[----:B--2---:R-:W-:-:S05]  /*0160*/  IMAD.WIDE R8, R11, 0x4, R8 ;  /* 0x000000040b087825 */ /* 0x004fca00078e0208 */
[----:B------:R-:W2:Y:S04]  /*0170*/  @!P0 LDG.E.EL R4, desc[UR4][R8.64] ;  /* 0x0000000408048981 */ /* 0x000ea8000c2e1900 */
[----:B------:R3:W2:Y:S01]  /*0180*/  @!P0 LDG.E.EL R5, desc[UR4][R8.64] ;  /* 0x0000000408058981 */ /* 0x0006a2000c2e1900 */
[----:B------:R-:W-:Y:S02]  /*0190*/  CS2R R6, SRZ ;  /* 0x0000000000067805 */ /* 0x000fe4000001ff00 */
[----:B------:R-:W-:Y:S01]  /*01a0*/  CS2R R2, SRZ ;  /* 0x0000000000027805 */ /* 0x000fe2000001ff00 */
[----:B----4-:R-:W-:-:S04]  /*01b0*/  IMAD.WIDE R12, R0, 0x4, R12 ;  /* 0x00000004000c7825 */ /* 0x010fc800078e020c */
[C---:B-----5:R-:W-:Y:S01]  /*01c0*/  IMAD.WIDE R14, R11.reuse, 0x4, R14 ;  /* 0x000000040b0e7825 */ /* 0x060fe200078e020e */
[----:B------:R-:W4:Y:S04]  /*01d0*/  @!P0 LDG.E.64 R2, desc[UR4][R12.64] ;  /* 0x000000040c028981 */ /* 0x000f28000c1e1b00 */
[----:B------:R-:W4:Y:S01]  /*01e0*/  @!P0 LDG.E.EL R7, desc[UR4][R14.64] ;  /* 0x000000040e078981 */ /* 0x000f22000c2e1900 */
[C---:B0-----:R-:W-:Y:S01]  /*01f0*/  IMAD.WIDE R16, R11.reuse, 0x4, R16 ;  /* 0x000000040b107825 */ /* 0x041fe200078e0210 */
[----:B---3--:R-:W-:Y:S02]  /*0200*/  CS2R R8, SRZ ;  /* 0x0000000000087805 */ /* 0x008fe4000001ff00 */
[----:B------:R-:W3:Y:S01]  /*0210*/  @!P0 LDG.E.EL R6, desc[UR4][R14.64] ;  /* 0x000000040e068981 */ /* 0x000ee2000c2e1900 */
[----:B-1----:R-:W-:Y:S01]  /*0220*/  IMAD.WIDE R18, R11, 0x4, R18 ;  /* 0x000000040b127825 */ /* 0x002fe200078e0212 */
[----:B------:R-:W-:-:S02]  /*0230*/  CS2R R10, SRZ ;  /* 0x00000000000a7805 */ /* 0x000fc4000001ff00 */
[----:B------:R-:W5:Y:S04]  /*0240*/  @!P0 LDG.E.EL R9, desc[UR4][R16.64] ;  /* 0x0000000410098981 */ /* 0x000f68000c2e1900 */
[----:B------:R0:W3:Y:S04]  /*0250*/  @!P0 LDG.E.EL R11, desc[UR4][R16.64] ;  /* 0x00000004100b8981 */ /* 0x0000e8000c2e1900 */
[----:B------:R-:W3:Y:S04]  /*0260*/  @!P0 LDG.E.EL R10, desc[UR4][R18.64] ;  /* 0x00000004120a8981 */ /* 0x000ee8000c2e1900 */
[----:B------:R-:W5:Y:S01]  /*0270*/  @!P0 LDG.E.EL R8, desc[UR4][R18.64] ;  /* 0x0000000412088981 */ /* 0x000f62000c2e1900 */
[----:B0-----:R-:W-:Y:S01]  /*0280*/  HFMA2.MMA R16, -RZ, RZ, 1.625, 0 ;  /* 0x3e800000ff107435 */ /* 0x001fe200000001ff */
[----:B------:R-:W-:-:S04]  /*0290*/  IMAD.HI R14, R0, 0x66666667, RZ ;  /* 0x66666667000e7827 */ /* 0x000fc800078e02ff */
[----:B--2---:R-:W-:Y:S01]  /*02a0*/  FADD R4, R4, 9.9999997473787516356e-06 ;  /* 0x3727c5ac04047421 */ /* 0x004fe20000000000 */
[----:B------:R-:W-:-:S03]  /*02b0*/  FADD R5, R5, 9.9999997473787516356e-06 ;  /* 0x3727c5ac05057421 */ /* 0x000fc60000000000 */
[----:B------:R-:W0:Y:S08]  /*02c0*/  MUFU.SQRT R12, R4 ;  /* 0x00000004000c7308 */ /* 0x000e300000002000 */
[----:B------:R1:W2:Y:S01]  /*02d0*/  MUFU.SQRT R13, R5 ;  /* 0x00000005000d7308 */ /* 0x0002a20000002000 */
[C---:B0-----:R-:W-:Y:S02]  /*02e0*/  FSETP.GT.AND P1, PT, R12.reuse, 8.50705917302346158658e+37, PT ;  /* 0x7e8000000c00780b */ /* 0x041fe40003f24000 */
[----:B------:R-:W-:Y:S01]  /*02f0*/  FSETP.GEU.AND P3, PT, R12, 1.175494350822287508e-38, PT ;  /* 0x008000000c00780b */ /* 0x000fe20003f6e000 */
[----:B-1----:R-:W0:Y:S01]  /*0300*/  LDC.64 R4, c[0x0][0x238] ;  /* 0x00008e00ff047b82 */ /* 0x002e220000000a00 */
[----:B--2---:R-:W-:-:S02]  /*0310*/  FSETP.GT.AND P2, PT, R13, 8.50705917302346158658e+37, PT ;  /* 0x7e8000000d00780b */ /* 0x004fc40003f44000 */
[----:B------:R-:W-:-:S07]  /*0320*/  FSETP.GEU.AND P4, PT, R13, 1.175494350822287508e-38, PT ;  /* 0x008000000d00780b */ /* 0x000fce0003f8e000 */
[----:B------:R-:W-:-:S04]  /*0330*/  @P1 FMUL R12, R12, 0.25 ;  /* 0x3e8000000c0c1820 */ /* 0x000fc80000400000 */
[----:B------:R-:W-:Y:S01]  /*0340*/  @!P3 FMUL R12, R12, 16777216 ;  /* 0x4b8000000c0cb820 */ /* 0x000fe20000400000 */
[----:B------:R-:W-:-:S04]  /*0350*/  @P2 FMUL R13, R13, 0.25 ;  /* 0x3e8000000d0d2820 */ /* 0x000fc80000400000 */
[----:B------:R-:W-:Y:S01]  /*0360*/  @!P4 FMUL R13, R13, 16777216 ;  /* 0x4b8000000d0dc820 */ /* 0x000fe20000400000 */
[----:B------:R-:W1:Y:S01]  /*0370*/  MUFU.RCP R12, R12 ;  /* 0x0000000c000c7308 */ /* 0x000e620000001000 */
[----:B------:R-:W-:-:S07]  /*0380*/  FSEL R15, R16, 1, P1 ;  /* 0x3f800000100f7808 */ /* 0x000fce0000800000 */
[----:B------:R-:W2:Y:S01]  /*0390*/  MUFU.RCP R13, R13 ;  /* 0x0000000d000d7308 */ /* 0x000ea20000001000 */
[----:B------:R-:W-:Y:S01]  /*03a0*/  FSEL R16, R16, 1, P2 ;  /* 0x3f80000010107808 */ /* 0x000fe20001000000 */
[----:B------:R-:W-:Y:S01]  /*03b0*/  @!P3 FMUL R15, R15, 16777216 ;  /* 0x4b8000000f0fb820 */ /* 0x000fe20000400000 */
[----:B----4-:R-:W-:-:S03]  /*03c0*/  FADD R2, -R7, R2 ;  /* 0x0000000207027221 */ /* 0x010fc60000000100 */
[----:B------:R-:W-:Y:S01]  /*03d0*/  @!P4 FMUL R16, R16, 16777216 ;  /* 0x4b8000001010c820 */ /* 0x000fe20000400000 */
[----:B------:R-:W-:Y:S01]  /*03e0*/  SHF.R.U32.HI R7, RZ, 0x1f, R14 ;  /* 0x0000001fff077819 */ /* 0x000fe2000001160e */
[----:B-1----:R-:W-:Y:S01]  /*03f0*/  FMUL R15, R12, R15 ;  /* 0x0000000f0c0f7220 */ /* 0x002fe20000400000 */
[----:B---3--:R-:W-:Y:S02]  /*0400*/  FADD R3, -R6, R3 ;  /* 0x0000000306037221 */ /* 0x008fe40000000100 */
[----:B------:R-:W-:Y:S01]  /*0410*/  LEA.HI.SX32 R7, R14, R7, 0x17 ;  /* 0x000000070e077211 */ /* 0x000fe200078fbaff */
[----:B--2---:R-:W-:Y:S01]  /*0420*/  FMUL R16, R13, R16 ;  /* 0x000000100d107220 */ /* 0x004fe20000400000 */
[----:B------:R-:W-:-:S03]  /*0430*/  FMUL R15, R2, R15 ;  /* 0x0000000f020f7220 */ /* 0x000fc60000400000 */
[----:B------:R-:W-:Y:S01]  /*0440*/  FMUL R3, R3, R16 ;  /* 0x0000001003037220 */ /* 0x000fe20000400000 */
[----:B------:R-:W-:Y:S01]  /*0450*/  FFMA R10, R15, R11, R10 ;  /* 0x0000000b0f0a7223 */ /* 0x000fe2000000000a */
[----:B------:R-:W-:Y:S02]  /*0460*/  IMAD R0, R7, -0x500, R0 ;  /* 0xfffffb0007007824 */ /* 0x000fe400078e0200 */
[----:B-----5:R-:W-:Y:S02]  /*0470*/  FFMA R3, R3, R9, R8 ;  /* 0x0000000903037223 */ /* 0x020fe40000000008 */
[----:B------:R-:W-:Y:S01]  /*0480*/  IMAD R7, R7, 0x1800, R0 ;  /* 0x0000180007077824 */ /* 0x000fe200078e0200 */
[C---:B------:R-:W-:Y:S02]  /*0490*/  FSETP.GEU.AND P1, PT, R10.reuse, RZ, PT ;  /* 0x000000ff0a00720b */ /* 0x040fe40003f2e000 */
[----:B------:R-:W-:Y:S01]  /*04a0*/  FSETP.GEU.AND P2, PT, R3, RZ, PT ;  /* 0x000000ff0300720b */ /* 0x000fe20003f4e000 */
[----:B0-----:R-:W-:Y:S01]  /*04b0*/  IMAD.WIDE R4, R7, 0x4, R4 ;  /* 0x0000000407047825 */ /* 0x001fe200078e0204 */
[----:B------:R-:W-:-:S02]  /*04c0*/  FSEL R2, R10, RZ, P1 ;  /* 0x000000ff0a027208 */ /* 0x000fc40000800000 */
[----:B------:R-:W-:Y:S01]  /*04d0*/  FSEL R3, R3, RZ, P2 ;  /* 0x000000ff03037208 */ /* 0x000fe20001000000 */
[----:B------:R-:W-:Y:S08]  /*04e0*/  @P0 EXIT ;  /* 0x000000000000094d */ /* 0x000ff00003800000 */
[----:B------:R-:W-:Y:S01]  /*04f0*/  STG.E.64 desc[UR4][R4.64], R2 ;  /* 0x0000000204007986 */ /* 0x000fe2000c101b04 */
[----:B------:R-:W-:Y:S05]  /*0500*/  EXIT ;  /* 0x000000000000794d */ /* 0x000fea0003800000 */
.L_x_0:
[----:B------:R-:W-:-:S00]  /*0510*/  BRA `(.L_x_0) ;  /* 0xfffffffc00fc7947 */ /* 0x000fc0000383ffff */
[----:B------:R-:W-:-:S00]  /*0520*/  NOP ;  /* 0x0000000000007918 */ /* 0x000fc00000000000 */
        /* <DEDUP_REMOVED lines=13> */
.L_x_1:


//--------------------- .nv.global.init           --------------------------
	.section	.nv.global.init,"aw",@progbits
.nv.global.init:
	.type		_$_str,@object
	.size		_$_str,(_$_str_$_2 - _$_str)
_$_str:
        /*0000*/ 	.byte	0x5f, 0x5f, 0x43, 0x55, 0x44, 0x41, 0x5f, 0x46, 0x54, 0x5a, 0x00
	.type		_$_str_$_2,@object
	.size		_$_str_$_2,(.L_1 - _$_str_$_2)
_$_str_$_2:
        /*000b*/ 	.byte	0x5f, 0x5f, 0x43, 0x55, 0x44, 0x41, 0x5f, 0x50, 0x52, 0x45, 0x43, 0x5f, 0x53, 0x51, 0x52, 0x54
        /*001b*/ 	.byte	0x00
.L_1:


//--------------------- .nv.constant0.triton_poi_fused__native_batch_norm_legit_no_training_relu_26 --------------------------
	.section	.nv.constant0.triton_poi_fused__native_batch_norm_legit_no_training_relu_26,"a",@progbits
	.sectionflags	@""
	.align	4
.nv.constant0.triton_poi_fused__native_batch_norm_legit_no_training_relu_26:
	.zero		580
